	.headerflags	@"EF_CUDA_TEXMODE_UNIFIED EF_CUDA_64BIT_ADDRESS EF_CUDA_ACCELERATORS EF_CUDA_SM90 EF_CUDA_VIRTUAL_SM(EF_CUDA_SM90)"
	.elftype	@"ET_EXEC"


//--------------------- .nv.info                  --------------------------
	.section	.nv.info,"",@"SHT_CUDA_INFO"
	.align	4


	//----- nvinfo : EIATTR_REGCOUNT
	.align		4
        /*0000*/ 	.byte	0x04, 0x2f
        /*0002*/ 	.short	(.L_1 - .L_0)
	.align		4
.L_0:
        /*0004*/ 	.word	index@(triton_poi_fused_max_pool2d_with_indices_16)
        /*0008*/ 	.word	0x00000012


	//----- nvinfo : EIATTR_MIN_STACK_SIZE
	.align		4
.L_1:
        /*000c*/ 	.byte	0x04, 0x12
        /*000e*/ 	.short	(.L_3 - .L_2)
	.align		4
.L_2:
        /*0010*/ 	.word	index@(triton_poi_fused_max_pool2d_with_indices_16)
        /*0014*/ 	.word	0x00000000


	//----- nvinfo : EIATTR_FRAME_SIZE
	.align		4
.L_3:
        /*0018*/ 	.byte	0x04, 0x11
        /*001a*/ 	.short	(.L_5 - .L_4)
	.align		4
.L_4:
        /*001c*/ 	.word	index@(triton_poi_fused_max_pool2d_with_indices_16)
        /*0020*/ 	.word	0x00000000


	//----- nvinfo : EIATTR_MIN_STACK_SIZE
	.align		4
.L_5:
        /*0024*/ 	.byte	0x04, 0x12
        /*0026*/ 	.short	(.L_7 - .L_6)
	.align		4
.L_6:
        /*0028*/ 	.word	index@(triton_poi_fused_max_pool2d_with_indices_16)
        /*002c*/ 	.word	0x00000000
.L_7:


//--------------------- .nv.info.triton_poi_fused_max_pool2d_with_indices_16 --------------------------
	.section	.nv.info.triton_poi_fused_max_pool2d_with_indices_16,"",@"SHT_CUDA_INFO"
	.sectionflags	@""
	.align	4


	//----- nvinfo : EIATTR_CUDA_API_VERSION
	.align		4
        /*0000*/ 	.byte	0x04, 0x37
        /*0002*/ 	.short	(.L_9 - .L_8)
.L_8:
        /*0004*/ 	.word	0x0000007c


	//----- nvinfo : EIATTR_KPARAM_INFO
	.align		4
.L_9:
        /*0008*/ 	.byte	0x04, 0x17
        /*000a*/ 	.short	(.L_11 - .L_10)
.L_10:
        /*000c*/ 	.word	0x00000000
        /*0010*/ 	.short	0x0003
        /*0012*/ 	.short	0x0018
        /*0014*/ 	.byte	0x00, 0xf0, 0x11, 0x00


	//----- nvinfo : EIATTR_KPARAM_INFO
	.align		4
.L_11:
        /*0018*/ 	.byte	0x04, 0x17
        /*001a*/ 	.short	(.L_13 - .L_12)
.L_12:
        /*001c*/ 	.word	0x00000000
        /*0020*/ 	.short	0x0002
        /*0022*/ 	.short	0x0010
        /*0024*/ 	.byte	0x00, 0xf4, 0x21, 0x00


	//----- nvinfo : EIATTR_KPARAM_INFO
	.align		4
.L_13:
        /*0028*/ 	.byte	0x04, 0x17
        /*002a*/ 	.short	(.L_15 - .L_14)
.L_14:
        /*002c*/ 	.word	0x00000000
        /*0030*/ 	.short	0x0001
        /*0032*/ 	.short	0x0008
        /*0034*/ 	.byte	0x00, 0xf4, 0x21, 0x00


	//----- nvinfo : EIATTR_KPARAM_INFO
	.align		4
.L_15:
        /*0038*/ 	.byte	0x04, 0x17
        /*003a*/ 	.short	(.L_17 - .L_16)
.L_16:
        /*003c*/ 	.word	0x00000000
        /*0040*/ 	.short	0x0000
        /*0042*/ 	.short	0x0000
        /*0044*/ 	.byte	0x00, 0xf4, 0x21, 0x00


	//----- nvinfo : EIATTR_SPARSE_MMA_MASK
	.align		4
.L_17:
        /*0048*/ 	.byte	0x03, 0x50
        /*004a*/ 	.short	0x0000


	//----- nvinfo : EIATTR_MAXREG_COUNT
	.align		4
        /*004c*/ 	.byte	0x03, 0x1b
        /*004e*/ 	.short	0x00ff


	//----- nvinfo : EIATTR_EXIT_INSTR_OFFSETS
	.align		4
        /*0050*/ 	.byte	0x04, 0x1c
        /*0052*/ 	.short	(.L_19 - .L_18)


	//   ....[0]....
.L_18:
        /*0054*/ 	.word	0x000003b0


	//----- nvinfo : EIATTR_REQNTID
	.align		4
.L_19:
        /*0058*/ 	.byte	0x04, 0x10
        /*005a*/ 	.short	(.L_21 - .L_20)
.L_20:
        /*005c*/ 	.word	0x00000080
        /*0060*/ 	.word	0x00000001
        /*0064*/ 	.word	0x00000001


	//----- nvinfo : EIATTR_CBANK_PARAM_SIZE
	.align		4
.L_21:
        /*0068*/ 	.byte	0x03, 0x19
        /*006a*/ 	.short	0x001c


	//----- nvinfo : EIATTR_PARAM_CBANK
	.align		4
        /*006c*/ 	.byte	0x04, 0x0a
        /*006e*/ 	.short	(.L_23 - .L_22)
	.align		4
.L_22:
        /*0070*/ 	.word	index@(.nv.constant0.triton_poi_fused_max_pool2d_with_indices_16)
        /*0074*/ 	.short	0x0210
        /*0076*/ 	.short	0x001c


	//----- nvinfo : EIATTR_SW_WAR
	.align		4
.L_23:
        /*0078*/ 	.byte	0x04, 0x36
        /*007a*/ 	.short	(.L_25 - .L_24)
.L_24:
        /*007c*/ 	.word	0x00000008
.L_25:


//--------------------- .nv.callgraph             --------------------------
	.section	.nv.callgraph,"",@"SHT_CUDA_CALLGRAPH"
	.align	4
	.sectionentsize	8
	.align		4
        /*0000*/ 	.word	0x00000000
	.align		4
        /*0004*/ 	.word	0xffffffff
	.align		4
        /*0008*/ 	.word	0x00000000
	.align		4
        /*000c*/ 	.word	0xfffffffe
	.align		4
        /*0010*/ 	.word	0x00000000
	.align		4
        /*0014*/ 	.word	0xfffffffd
	.align		4
        /*0018*/ 	.word	0x00000000
	.align		4
        /*001c*/ 	.word	0xfffffffc


//--------------------- .text.triton_poi_fused_max_pool2d_with_indices_16 --------------------------
	.section	.text.triton_poi_fused_max_pool2d_with_indices_16,"ax",@progbits
	.align	128
        .global         triton_poi_fused_max_pool2d_with_indices_16
        .type           triton_poi_fused_max_pool2d_with_indices_16,@function
        .size           triton_poi_fused_max_pool2d_with_indices_16,(.L_x_1 - triton_poi_fused_max_pool2d_with_indices_16)
        .other          triton_poi_fused_max_pool2d_with_indices_16,@"STO_CUDA_ENTRY STV_DEFAULT"
triton_poi_fused_max_pool2d_with_indices_16:
.text.triton_poi_fused_max_pool2d_with_indices_16:
[----:B------:R-:W-:Y:S01]  /*0000*/  LDC R1, c[0x0][0x28] ;  /* 0x00000a00ff017b82 */ /* 0x000fe20000000800 */
[----:B------:R-:W1:Y:S01]  /*0010*/  S2R R0, SR_TID.X ;  /* 0x0000000000007919 */ /* 0x000e620000002100 */
[----:B------:R-:W-:Y:S01]  /*0020*/  ULDC.64 UR4, c[0x0][0x208] ;  /* 0x0000820000047ab9 */ /* 0x000fe20000000a00 */
[----:B------:R-:W2:Y:S01]  /*0030*/  S2R R5, SR_CTAID.X ;  /* 0x0000000000057919 */ /* 0x000ea20000002500 */
[----:B-1----:R-:W-:Y:S02]  /*0040*/  LOP3.LUT R0, R0, 0x7f, RZ, 0xc0, !PT ;  /* 0x0000007f00007812 */ /* 0x002fe400078ec0ff */
[----:B--2---:R-:W-:-:S03]  /*0050*/  SHF.R.S32.HI R7, RZ, 0x18, R5 ;  /* 0x00000018ff077819 */ /* 0x004fc60000011405 */
[----:B------:R-:W-:Y:S01]  /*0060*/  IMAD R0, R5, 0x80, R0 ;  /* 0x0000008005007824 */ /* 0x000fe200078e0200 */
[----:B------:R-:W-:-:S04]  /*0070*/  SGXT R7, R7, 0x1 ;  /* 0x000000010707781a */ /* 0x000fc80000000200 */
[----:B------:R-:W-:Y:S02]  /*0080*/  SHF.R.S32.HI R3, RZ, 0x1f, R0 ;  /* 0x0000001fff037819 */ /* 0x000fe40000011400 */
[-C--:B------:R-:W-:Y:S02]  /*0090*/  LEA.HI R8, R7, R0.reuse, RZ, 0x9 ;  /* 0x0000000007087211 */ /* 0x080fe400078f48ff */
[----:B------:R-:W-:Y:S02]  /*00a0*/  LEA.HI R4, R3, R0, RZ, 0x6 ;  /* 0x0000000003047211 */ /* 0x000fe400078f30ff */
[----:B------:R-:W1:Y:S02]  /*00b0*/  LDC.64 R2, c[0x0][0x210] ;  /* 0x00008400ff027b82 */ /* 0x000e640000000a00 */
[----:B------:R-:W-:Y:S02]  /*00c0*/  SHF.R.S32.HI R5, RZ, 0x6, R4 ;  /* 0x00000006ff057819 */ /* 0x000fe40000011404 */
[----:B------:R-:W-:-:S02]  /*00d0*/  LOP3.LUT R7, R4, 0xffffffc0, RZ, 0xc0, !PT ;  /* 0xffffffc004077812 */ /* 0x000fc400078ec0ff */
[----:B------:R-:W-:Y:S02]  /*00e0*/  LEA.HI R6, R5, R5, RZ, 0x3 ;  /* 0x0000000505067211 */ /* 0x000fe400078f18ff */
[----:B------:R-:W-:Y:S01]  /*00f0*/  SHF.R.S32.HI R4, RZ, 0x9, R8 ;  /* 0x00000009ff047819 */ /* 0x000fe20000011408 */
[----:B------:R-:W-:Y:S01]  /*0100*/  IMAD.IADD R7, R0, 0x1, -R7 ;  /* 0x0000000100077824 */ /* 0x000fe200078e0a07 */
[----:B------:R-:W-:-:S03]  /*0110*/  LOP3.LUT R6, R6, 0xfffffff8, RZ, 0xc0, !PT ;  /* 0xfffffff806067812 */ /* 0x000fc600078ec0ff */
[----:B------:R-:W-:Y:S02]  /*0120*/  IMAD R8, R4, 0x800, R7 ;  /* 0x0000080004087824 */ /* 0x000fe400078e0207 */
[----:B------:R-:W-:-:S04]  /*0130*/  IMAD.IADD R5, R5, 0x1, -R6 ;  /* 0x0000000105057824 */ /* 0x000fc800078e0a06 */
[----:B------:R-:W-:-:S04]  /*0140*/  IMAD R13, R5, 0x80, R8 ;  /* 0x00000080050d7824 */ /* 0x000fc800078e0208 */
[C---:B------:R-:W-:Y:S02]  /*0150*/  VIADD R9, R13.reuse, 0x40 ;  /* 0x000000400d097836 */ /* 0x040fe40000000000 */
[----:B-1----:R-:W-:-:S04]  /*0160*/  IMAD.WIDE R6, R13, 0x4, R2 ;  /* 0x000000040d067825 */ /* 0x002fc800078e0202 */
[--C-:B------:R-:W-:Y:S02]  /*0170*/  IMAD.WIDE R8, R9, 0x4, R2.reuse ;  /* 0x0000000409087825 */ /* 0x100fe400078e0202 */
[----:B------:R-:W2:Y:S02]  /*0180*/  LDG.E R6, desc[UR4][R6.64] ;  /* 0x0000000406067981 */ /* 0x000ea4000c1e1900 */
[----:B------:R-:W-:Y:S02]  /*0190*/  VIADD R11, R13, 0x400 ;  /* 0x000004000d0b7836 */ /* 0x000fe40000000000 */
[----:B------:R-:W2:Y:S02]  /*01a0*/  LDG.E R15, desc[UR4][R8.64] ;  /* 0x00000004080f7981 */ /* 0x000ea4000c1e1900 */
[----:B------:R-:W-:-:S05]  /*01b0*/  IMAD.WIDE R10, R11, 0x4, R2 ;  /* 0x000000040b0a7825 */ /* 0x000fca00078e0202 */
[----:B------:R-:W3:Y:S01]  /*01c0*/  LDG.E R14, desc[UR4][R10.64] ;  /* 0x000000040a0e7981 */ /* 0x000ee2000c1e1900 */
[----:B------:R-:W-:-:S04]  /*01d0*/  VIADD R13, R13, 0x440 ;  /* 0x000004400d0d7836 */ /* 0x000fc80000000000 */
[----:B------:R-:W-:Y:S02]  /*01e0*/  IMAD.WIDE R12, R13, 0x4, R2 ;  /* 0x000000040d0c7825 */ /* 0x000fe400078e0202 */
[----:B------:R-:W1:Y:S04]  /*01f0*/  LDC.64 R2, c[0x0][0x220] ;  /* 0x00008800ff027b82 */ /* 0x000e680000000a00 */
[----:B------:R-:W4:Y:S01]  /*0200*/  LDG.E R13, desc[UR4][R12.64] ;  /* 0x000000040c0d7981 */ /* 0x000f22000c1e1900 */
[----:B-1----:R-:W-:Y:S01]  /*0210*/  IMAD.WIDE R2, R0, 0x8, R2 ;  /* 0x0000000800027825 */ /* 0x002fe200078e0202 */
[C---:B--2---:R-:W-:Y:S02]  /*0220*/  FSETP.GT.AND P1, PT, R15.reuse, R6, PT ;  /* 0x000000060f00720b */ /* 0x044fe40003f24000 */
[----:B------:R-:W-:-:S02]  /*0230*/  FSETP.NAN.AND P2, PT, R15, R15, PT ;  /* 0x0000000f0f00720b */ /* 0x000fc40003f48000 */
[----:B---3--:R-:W-:-:S09]  /*0240*/  FSETP.NAN.AND P0, PT, R14, R14, PT ;  /* 0x0000000e0e00720b */ /* 0x008fd20003f08000 */
[----:B------:R-:W-:Y:S02]  /*0250*/  @!P1 FSEL R15, R15, R6, P2 ;  /* 0x000000060f0f9208 */ /* 0x000fe40001000000 */
[----:B------:R-:W-:Y:S01]  /*0260*/  SEL R8, RZ, 0x1, !P1 ;  /* 0x00000001ff087807 */ /* 0x000fe20004800000 */
[----:B------:R-:W1:Y:S01]  /*0270*/  LDC.64 R6, c[0x0][0x218] ;  /* 0x00008600ff067b82 */ /* 0x000e620000000a00 */
[----:B------:R-:W-:-:S04]  /*0280*/  FSETP.GEU.AND P2, PT, R15, R14, PT ;  /* 0x0000000e0f00720b */ /* 0x000fc80003f4e000 */
[----:B------:R-:W-:Y:S02]  /*0290*/  @!P0 FSEL R14, R14, R15, !P2 ;  /* 0x0000000f0e0e8208 */ /* 0x000fe40005000000 */
[----:B------:R-:W-:Y:S02]  /*02a0*/  SEL R9, R8, 0x2, P2 ;  /* 0x0000000208097807 */ /* 0x000fe40001000000 */
[----:B----4-:R-:W-:Y:S02]  /*02b0*/  FSETP.GEU.AND P1, PT, R14, R13, PT ;  /* 0x0000000d0e00720b */ /* 0x010fe40003f2e000 */
[----:B------:R-:W-:Y:S02]  /*02c0*/  LEA.HI R8, R4, R4, RZ, 0x3 ;  /* 0x0000000404087211 */ /* 0x000fe400078f18ff */
[----:B------:R-:W-:Y:S02]  /*02d0*/  SEL R10, R9, 0x3, P1 ;  /* 0x00000003090a7807 */ /* 0x000fe40000800000 */
[----:B------:R-:W-:-:S02]  /*02e0*/  LOP3.LUT R9, R8, 0x7ffffff8, RZ, 0xc0, !PT ;  /* 0x7ffffff808097812 */ /* 0x000fc400078ec0ff */
[----:B------:R-:W-:Y:S02]  /*02f0*/  LOP3.LUT R8, R10, 0x1, RZ, 0xc0, !PT ;  /* 0x000000010a087812 */ /* 0x000fe400078ec0ff */
[----:B------:R-:W-:Y:S01]  /*0300*/  FSETP.NAN.AND P0, PT, R13, R13, PT ;  /* 0x0000000d0d00720b */ /* 0x000fe20003f08000 */
[----:B------:R-:W-:Y:S01]  /*0310*/  IMAD.IADD R9, R4, 0x1, -R9 ;  /* 0x0000000104097824 */ /* 0x000fe200078e0a09 */
[----:B------:R-:W-:Y:S01]  /*0320*/  SHF.R.U32.HI R10, RZ, 0x1, R10 ;  /* 0x00000001ff0a7819 */ /* 0x000fe2000001160a */
[----:B------:R-:W-:-:S04]  /*0330*/  IMAD R4, R5, 0x2, R8 ;  /* 0x0000000205047824 */ /* 0x000fc800078e0208 */
[----:B------:R-:W-:Y:S01]  /*0340*/  IMAD R9, R9, 0x2, R10 ;  /* 0x0000000209097824 */ /* 0x000fe200078e020a */
[----:B------:R-:W-:Y:S01]  /*0350*/  SHF.R.S32.HI R5, RZ, 0x1f, R4 ;  /* 0x0000001fff057819 */ /* 0x000fe20000011404 */
[----:B-1----:R-:W-:-:S04]  /*0360*/  IMAD.WIDE R6, R0, 0x4, R6 ;  /* 0x0000000400067825 */ /* 0x002fc800078e0206 */
[----:B------:R-:W-:Y:S01]  /*0370*/  @!P0 SEL R13, R13, R14, !P1 ;  /* 0x0000000e0d0d8207 */ /* 0x000fe20004800000 */
[----:B------:R-:W-:-:S04]  /*0380*/  IMAD.WIDE R4, R9, 0x10, R4 ;  /* 0x0000001009047825 */ /* 0x000fc800078e0204 */
[----:B------:R-:W-:Y:S04]  /*0390*/  STG.E desc[UR4][R6.64], R13 ;  /* 0x0000000d06007986 */ /* 0x000fe8000c101904 */
[----:B------:R-:W-:Y:S01]  /*03a0*/  STG.E.64 desc[UR4][R2.64], R4 ;  /* 0x0000000402007986 */ /* 0x000fe2000c101b04 */
[----:B------:R-:W-:Y:S05]  /*03b0*/  EXIT ;  /* 0x000000000000794d */ /* 0x000fea0003800000 */
.L_x_0:
[----:B------:R-:W-:-:S00]  /*03c0*/  BRA `(.L_x_0) ;  /* 0xfffffffc00fc7947 */ /* 0x000fc0000383ffff */
[----:B------:R-:W-:-:S00]  /*03d0*/  NOP ;  /* 0x0000000000007918 */ /* 0x000fc00000000000 */
        /* <DEDUP_REMOVED lines=10> */
.L_x_1:


//--------------------- .nv.constant0.triton_poi_fused_max_pool2d_with_indices_16 --------------------------
	.section	.nv.constant0.triton_poi_fused_max_pool2d_with_indices_16,"a",@progbits
	.sectionflags	@""
	.align	4
.nv.constant0.triton_poi_fused_max_pool2d_with_indices_16:
	.zero		556
